//
// Generated by NVIDIA NVVM Compiler
//
// Compiler Build ID: CL-36424714
// Cuda compilation tools, release 13.0, V13.0.88
// Based on NVVM 20.0.0
//

.version 9.0
.target sm_100
.address_size 64

	// .globl	_Z5doblePfi

.visible .entry _Z5doblePfi(
	.param .u64 .ptr .align 1 _Z5doblePfi_param_0,
	.param .u32 _Z5doblePfi_param_1
)
{
	.reg .b32 	%r<7>;
	.reg .b32 	%f<3>;
	.reg .b64 	%rd<5>;

	ld.param.u64 	%rd1, [_Z5doblePfi_param_0];
	ld.param.u32 	%r1, [_Z5doblePfi_param_1];
	cvta.to.global.u64 	%rd2, %rd1;
	mov.u32 	%r2, %ctaid.x;
	mov.u32 	%r3, %ntid.x;
	mov.u32 	%r4, %tid.x;
	mad.lo.s32 	%r5, %r2, %r3, %r4;
	add.s32 	%r6, %r5, %r1;
	mul.wide.s32 	%rd3, %r6, 4;
	add.s64 	%rd4, %rd2, %rd3;
	ld.global.f32 	%f1, [%rd4];
	add.f32 	%f2, %f1, %f1;
	st.global.f32 	[%rd4], %f2;
	ret;

}


// ===== COMPILED SASS (sm_100) =====

	.target	sm_100

	.elftype	@"ET_EXEC"


//--------------------- .note.nv.tkinfo           --------------------------
	.section	.note.nv.tkinfo,"",@"SHT_NOTE"
	.sectionflags	@"SHF_NOTE_NV_TKINFO"
	.tkinfo
        /*0018*/ 	.word	0x00000002
        /*0030*/ 	.string	""
        /*0030*/ 	.string	"ptxas"
        /*0030*/ 	.string	"Cuda compilation tools, release 13.0, V13.0.88"
        /*0030*/ 	.string	"Build cuda_13.0.r13.0/compiler.36424714_0"
        /*0030*/ 	.string	"-arch sm_100 -m 64 "



//--------------------- .note.nv.cuinfo           --------------------------
	.section	.note.nv.cuinfo,"",@"SHT_NOTE"
	.sectionflags	@"SHF_NOTE_NV_CUINFO"
        /*0018*/ 	.short	0x0002
        /*001a*/ 	.short	0x0064
        /*001c*/ 	.short	0x0082
	.zero		2


//--------------------- .nv.info                  --------------------------
	.section	.nv.info,"",@"SHT_CUDA_INFO"
	.align	4


	//----- nvinfo : EIATTR_REGCOUNT
	.align		4
        /*0000*/ 	.byte	0x04, 0x2f
        /*0002*/ 	.short	(.L_1 - .L_0)
	.align		4
.L_0:
        /*0004*/ 	.word	index@(_Z5doblePfi)
        /*0008*/ 	.word	0x00000008


	//----- nvinfo : EIATTR_FRAME_SIZE
	.align		4
.L_1:
        /*000c*/ 	.byte	0x04, 0x11
        /*000e*/ 	.short	(.L_3 - .L_2)
	.align		4
.L_2:
        /*0010*/ 	.word	index@(_Z5doblePfi)
        /*0014*/ 	.word	0x00000000


	//----- nvinfo : EIATTR_MIN_STACK_SIZE
	.align		4
.L_3:
        /*0018*/ 	.byte	0x04, 0x12
        /*001a*/ 	.short	(.L_5 - .L_4)
	.align		4
.L_4:
        /*001c*/ 	.word	index@(_Z5doblePfi)
        /*0020*/ 	.word	0x00000000
.L_5:


//--------------------- .nv.compat                --------------------------
	.section	.nv.compat,"",@"SHT_CUDA_COMPAT_INFO"
	.align	4
        /*0000*/ 	.byte	0x02, 0x09, 0x00, 0x00, 0x02, 0x02, 0x01, 0x00, 0x02, 0x05, 0x05, 0x00, 0x03, 0x07, 0x01, 0x01
        /*0010*/ 	.byte	0x02, 0x03, 0x00, 0x00, 0x02, 0x06, 0x01, 0x00, 0x04, 0x0b, 0x08, 0x00, 0x09, 0x00, 0x00, 0x00
        /*0020*/ 	.byte	0x00, 0x00, 0x00, 0x00


//--------------------- .nv.info._Z5doblePfi      --------------------------
	.section	.nv.info._Z5doblePfi,"",@"SHT_CUDA_INFO"
	.sectionflags	@""
	.align	4


	//----- nvinfo : EIATTR_CUDA_API_VERSION
	.align		4
        /*0000*/ 	.byte	0x04, 0x37
        /*0002*/ 	.short	(.L_7 - .L_6)
.L_6:
        /*0004*/ 	.word	0x00000082


	//----- nvinfo : EIATTR_KPARAM_INFO
	.align		4
.L_7:
        /*0008*/ 	.byte	0x04, 0x17
        /*000a*/ 	.short	(.L_9 - .L_8)
.L_8:
        /*000c*/ 	.word	0x00000000
        /*0010*/ 	.short	0x0001
        /*0012*/ 	.short	0x0008
        /*0014*/ 	.byte	0x00, 0xf0, 0x11, 0x00


	//----- nvinfo : EIATTR_KPARAM_INFO
	.align		4
.L_9:
        /*0018*/ 	.byte	0x04, 0x17
        /*001a*/ 	.short	(.L_11 - .L_10)
.L_10:
        /*001c*/ 	.word	0x00000000
        /*0020*/ 	.short	0x0000
        /*0022*/ 	.short	0x0000
        /*0024*/ 	.byte	0x00, 0xf5, 0x21, 0x00


	//----- nvinfo : EIATTR_SPARSE_MMA_MASK
	.align		4
.L_11:
        /*0028*/ 	.byte	0x03, 0x50
        /*002a*/ 	.short	0x0000


	//----- nvinfo : EIATTR_MAXREG_COUNT
	.align		4
        /*002c*/ 	.byte	0x03, 0x1b
        /*002e*/ 	.short	0x00ff


	//----- nvinfo : EIATTR_MERCURY_ISA_VERSION
	.align		4
        /*0030*/ 	.byte	0x03, 0x5f
        /*0032*/ 	.short	0x0101


	//----- nvinfo : EIATTR_VRC_CTA_INIT_COUNT
	.align		4
        /*0034*/ 	.byte	0x02, 0x4a
	.zero		1
	.zero		1


	//----- nvinfo : EIATTR_EXIT_INSTR_OFFSETS
	.align		4
        /*0038*/ 	.byte	0x04, 0x1c
        /*003a*/ 	.short	(.L_13 - .L_12)


	//   ....[0]....
.L_12:
        /*003c*/ 	.word	0x000000d0


	//----- nvinfo : EIATTR_CBANK_PARAM_SIZE
	.align		4
.L_13:
        /*0040*/ 	.byte	0x03, 0x19
        /*0042*/ 	.short	0x000c


	//----- nvinfo : EIATTR_PARAM_CBANK
	.align		4
        /*0044*/ 	.byte	0x04, 0x0a
        /*0046*/ 	.short	(.L_15 - .L_14)
	.align		4
.L_14:
        /*0048*/ 	.word	index@(.nv.constant0._Z5doblePfi)
        /*004c*/ 	.short	0x0380
        /*004e*/ 	.short	0x000c


	//----- nvinfo : EIATTR_SW_WAR
	.align		4
.L_15:
        /*0050*/ 	.byte	0x04, 0x36
        /*0052*/ 	.short	(.L_17 - .L_16)
.L_16:
        /*0054*/ 	.word	0x00000008
.L_17:


//--------------------- .nv.callgraph             --------------------------
	.section	.nv.callgraph,"",@"SHT_CUDA_CALLGRAPH"
	.align	4
	.sectionentsize	8
	.align		4
        /*0000*/ 	.word	0x00000000
	.align		4
        /*0004*/ 	.word	0xffffffff
	.align		4
        /*0008*/ 	.word	0x00000000
	.align		4
        /*000c*/ 	.word	0xfffffffe
	.align		4
        /*0010*/ 	.word	0x00000000
	.align		4
        /*0014*/ 	.word	0xfffffffd
	.align		4
        /*0018*/ 	.word	0x00000000
	.align		4
        /*001c*/ 	.word	0xfffffffc


//--------------------- .text._Z5doblePfi         --------------------------
	.section	.text._Z5doblePfi,"ax",@progbits
	.align	128
        .global         _Z5doblePfi
        .type           _Z5doblePfi,@function
        .size           _Z5doblePfi,(.L_x_1 - _Z5doblePfi)
        .other          _Z5doblePfi,@"STO_CUDA_ENTRY STV_DEFAULT"
_Z5doblePfi:
.text._Z5doblePfi:
[----:B------:R-:W-:Y:S01]  /*0000*/  LDC R1, c[0x0][0x37c] ;  /* 0x0000df00ff017b82 */ /* 0x000fe20000000800 */
[----:B------:R-:W0:Y:S07]  /*0010*/  S2R R5, SR_TID.X ;  /* 0x0000000000057919 */ /* 0x000e2e0000002100 */
[----:B------:R-:W0:Y:S01]  /*0020*/  S2UR UR6, SR_CTAID.X ;  /* 0x00000000000679c3 */ /* 0x000e220000002500 */
[----:B------:R-:W1:Y:S01]  /*0030*/  LDCU UR7, c[0x0][0x388] ;  /* 0x00007100ff0777ac */ /* 0x000e620008000800 */
[----:B------:R-:W2:Y:S06]  /*0040*/  LDCU.64 UR4, c[0x0][0x358] ;  /* 0x00006b00ff0477ac */ /* 0x000eac0008000a00 */
[----:B------:R-:W0:Y:S08]  /*0050*/  LDC R0, c[0x0][0x360] ;  /* 0x0000d800ff007b82 */ /* 0x000e300000000800 */
[----:B------:R-:W3:Y:S01]  /*0060*/  LDC.64 R2, c[0x0][0x380] ;  /* 0x0000e000ff027b82 */ /* 0x000ee20000000a00 */
[----:B0-----:R-:W-:-:S05]  /*0070*/  IMAD R0, R0, UR6, R5 ;  /* 0x0000000600007c24 */ /* 0x001fca000f8e0205 */
[----:B-1----:R-:W-:-:S05]  /*0080*/  IADD3 R5, PT, PT, R0, UR7, RZ ;  /* 0x0000000700057c10 */ /* 0x002fca000fffe0ff */
[----:B---3--:R-:W-:-:S05]  /*0090*/  IMAD.WIDE R2, R5, 0x4, R2 ;  /* 0x0000000405027825 */ /* 0x008fca00078e0202 */
[----:B--2---:R-:W2:Y:S02]  /*00a0*/  LDG.E R0, desc[UR4][R2.64] ;  /* 0x0000000402007981 */ /* 0x004ea4000c1e1900 */
[----:B--2---:R-:W-:-:S05]  /*00b0*/  FADD R5, R0, R0 ;  /* 0x0000000000057221 */ /* 0x004fca0000000000 */
[----:B------:R-:W-:Y:S01]  /*00c0*/  STG.E desc[UR4][R2.64], R5 ;  /* 0x0000000502007986 */ /* 0x000fe2000c101904 */
[----:B------:R-:W-:Y:S05]  /*00d0*/  EXIT ;  /* 0x000000000000794d */ /* 0x000fea0003800000 */
.L_x_0:
[----:B------:R-:W-:-:S00]  /*00e0*/  BRA `(.L_x_0) ;  /* 0xfffffffc00fc7947 */ /* 0x000fc0000383ffff */
[----:B------:R-:W-:-:S00]  /*00f0*/  NOP ;  /* 0x0000000000007918 */ /* 0x000fc00000000000 */
        /* <DEDUP_REMOVED lines=8> */
.L_x_1:


//--------------------- .nv.shared.reserved.0     --------------------------
	.section	.nv.shared.reserved.0,"aw",@nobits
	.weak		__nv_reservedSMEM_offset_0_alias
	.size		__nv_reservedSMEM_offset_0_alias, 0, 64
	.other		__nv_reservedSMEM_offset_0_alias,@"STO_CUDA_RESERVED_SHARED STV_DEFAULT"
__nv_reservedSMEM_offset_0_alias:
	.zero		0
	.zero		64


//--------------------- .nv.constant0._Z5doblePfi --------------------------
	.section	.nv.constant0._Z5doblePfi,"a",@progbits
	.sectionflags	@""
	.align	4
.nv.constant0._Z5doblePfi:
	.zero		908


//--------------------- SYMBOLS --------------------------

	.type		.nv.reservedSmem.offset0,@object
	.size		.nv.reservedSmem.offset0,0x4
